//
// Generated by NVIDIA NVVM Compiler
//
// Compiler Build ID: CL-36424714
// Cuda compilation tools, release 13.0, V13.0.88
// Based on NVVM 20.0.0
//

.version 9.0
.target sm_100
.address_size 64

	// .globl	_Z16intention_on_gpuPcxi
.global .attribute(.managed) .align 8 .u64 iterations;
.global .attribute(.managed) .align 8 .u64 frequency_count;

.visible .entry _Z16intention_on_gpuPcxi(
	.param .u64 .ptr .align 1 _Z16intention_on_gpuPcxi_param_0,
	.param .u64 _Z16intention_on_gpuPcxi_param_1,
	.param .u32 _Z16intention_on_gpuPcxi_param_2
)
{
	.reg .b64 	%rd<3>;

	ld.param.s32 	%rd1, [_Z16intention_on_gpuPcxi_param_2];
	atom.global.add.u64 	%rd2, [iterations], %rd1;
	ret;

}
	// .globl	_Z25intention_on_gpu_realtimePcxi
.visible .entry _Z25intention_on_gpu_realtimePcxi(
	.param .u64 .ptr .align 1 _Z25intention_on_gpu_realtimePcxi_param_0,
	.param .u64 _Z25intention_on_gpu_realtimePcxi_param_1,
	.param .u32 _Z25intention_on_gpu_realtimePcxi_param_2
)
{
	.reg .b64 	%rd<4>;

	ld.param.s32 	%rd1, [_Z25intention_on_gpu_realtimePcxi_param_2];
	atom.global.add.u64 	%rd2, [iterations], %rd1;
	atom.global.add.u64 	%rd3, [frequency_count], %rd1;
	ret;

}


// ===== COMPILED SASS (sm_100) =====

	.target	sm_100

	.elftype	@"ET_EXEC"


//--------------------- .note.nv.tkinfo           --------------------------
	.section	.note.nv.tkinfo,"",@"SHT_NOTE"
	.sectionflags	@"SHF_NOTE_NV_TKINFO"
	.tkinfo
        /*0018*/ 	.word	0x00000002
        /*0030*/ 	.string	""
        /*0030*/ 	.string	"ptxas"
        /*0030*/ 	.string	"Cuda compilation tools, release 13.0, V13.0.88"
        /*0030*/ 	.string	"Build cuda_13.0.r13.0/compiler.36424714_0"
        /*0030*/ 	.string	"-arch sm_100 -m 64 "



//--------------------- .note.nv.cuinfo           --------------------------
	.section	.note.nv.cuinfo,"",@"SHT_NOTE"
	.sectionflags	@"SHF_NOTE_NV_CUINFO"
        /*0018*/ 	.short	0x0002
        /*001a*/ 	.short	0x0064
        /*001c*/ 	.short	0x0082
	.zero		2


//--------------------- .nv.info                  --------------------------
	.section	.nv.info,"",@"SHT_CUDA_INFO"
	.align	4


	//----- nvinfo : EIATTR_REGCOUNT
	.align		4
        /*0000*/ 	.byte	0x04, 0x2f
        /*0002*/ 	.short	(.L_3 - .L_2)
	.align		4
.L_2:
        /*0004*/ 	.word	index@(_Z16intention_on_gpuPcxi)
        /*0008*/ 	.word	0x00000008


	//----- nvinfo : EIATTR_FRAME_SIZE
	.align		4
.L_3:
        /*000c*/ 	.byte	0x04, 0x11
        /*000e*/ 	.short	(.L_5 - .L_4)
	.align		4
.L_4:
        /*0010*/ 	.word	index@(_Z16intention_on_gpuPcxi)
        /*0014*/ 	.word	0x00000000


	//----- nvinfo : EIATTR_REGCOUNT
	.align		4
.L_5:
        /*0018*/ 	.byte	0x04, 0x2f
        /*001a*/ 	.short	(.L_7 - .L_6)
	.align		4
.L_6:
        /*001c*/ 	.word	index@(_Z25intention_on_gpu_realtimePcxi)
        /*0020*/ 	.word	0x0000000a


	//----- nvinfo : EIATTR_FRAME_SIZE
	.align		4
.L_7:
        /*0024*/ 	.byte	0x04, 0x11
        /*0026*/ 	.short	(.L_9 - .L_8)
	.align		4
.L_8:
        /*0028*/ 	.word	index@(_Z25intention_on_gpu_realtimePcxi)
        /*002c*/ 	.word	0x00000000


	//----- nvinfo : EIATTR_MIN_STACK_SIZE
	.align		4
.L_9:
        /*0030*/ 	.byte	0x04, 0x12
        /*0032*/ 	.short	(.L_11 - .L_10)
	.align		4
.L_10:
        /*0034*/ 	.word	index@(_Z25intention_on_gpu_realtimePcxi)
        /*0038*/ 	.word	0x00000000


	//----- nvinfo : EIATTR_MIN_STACK_SIZE
	.align		4
.L_11:
        /*003c*/ 	.byte	0x04, 0x12
        /*003e*/ 	.short	(.L_13 - .L_12)
	.align		4
.L_12:
        /*0040*/ 	.word	index@(_Z16intention_on_gpuPcxi)
        /*0044*/ 	.word	0x00000000
.L_13:


//--------------------- .nv.compat                --------------------------
	.section	.nv.compat,"",@"SHT_CUDA_COMPAT_INFO"
	.align	4
        /*0000*/ 	.byte	0x02, 0x09, 0x00, 0x00, 0x02, 0x02, 0x01, 0x00, 0x02, 0x05, 0x05, 0x00, 0x03, 0x07, 0x01, 0x01
        /*0010*/ 	.byte	0x02, 0x03, 0x00, 0x00, 0x02, 0x06, 0x01, 0x00, 0x04, 0x0b, 0x08, 0x00, 0x09, 0x00, 0x00, 0x00
        /*0020*/ 	.byte	0x00, 0x00, 0x00, 0x00


//--------------------- .nv.info._Z25intention_on_gpu_realtimePcxi --------------------------
	.section	.nv.info._Z25intention_on_gpu_realtimePcxi,"",@"SHT_CUDA_INFO"
	.sectionflags	@""
	.align	4


	//----- nvinfo : EIATTR_CUDA_API_VERSION
	.align		4
        /*0000*/ 	.byte	0x04, 0x37
        /*0002*/ 	.short	(.L_15 - .L_14)
.L_14:
        /*0004*/ 	.word	0x00000082


	//----- nvinfo : EIATTR_KPARAM_INFO
	.align		4
.L_15:
        /*0008*/ 	.byte	0x04, 0x17
        /*000a*/ 	.short	(.L_17 - .L_16)
.L_16:
        /*000c*/ 	.word	0x00000000
        /*0010*/ 	.short	0x0002
        /*0012*/ 	.short	0x0010
        /*0014*/ 	.byte	0x00, 0xf0, 0x11, 0x00


	//----- nvinfo : EIATTR_KPARAM_INFO
	.align		4
.L_17:
        /*0018*/ 	.byte	0x04, 0x17
        /*001a*/ 	.short	(.L_19 - .L_18)
.L_18:
        /*001c*/ 	.word	0x00000000
        /*0020*/ 	.short	0x0001
        /*0022*/ 	.short	0x0008
        /*0024*/ 	.byte	0x00, 0xf0, 0x21, 0x00


	//----- nvinfo : EIATTR_KPARAM_INFO
	.align		4
.L_19:
        /*0028*/ 	.byte	0x04, 0x17
        /*002a*/ 	.short	(.L_21 - .L_20)
.L_20:
        /*002c*/ 	.word	0x00000000
        /*0030*/ 	.short	0x0000
        /*0032*/ 	.short	0x0000
        /*0034*/ 	.byte	0x00, 0xf5, 0x21, 0x00


	//----- nvinfo : EIATTR_SPARSE_MMA_MASK
	.align		4
.L_21:
        /*0038*/ 	.byte	0x03, 0x50
        /*003a*/ 	.short	0x0000


	//----- nvinfo : EIATTR_MAXREG_COUNT
	.align		4
        /*003c*/ 	.byte	0x03, 0x1b
        /*003e*/ 	.short	0x00ff


	//----- nvinfo : EIATTR_MERCURY_ISA_VERSION
	.align		4
        /*0040*/ 	.byte	0x03, 0x5f
        /*0042*/ 	.short	0x0101


	//----- nvinfo : EIATTR_INT_WARP_WIDE_INSTR_OFFSETS
	.align		4
        /*0044*/ 	.byte	0x04, 0x31
        /*0046*/ 	.short	(.L_23 - .L_22)


	//   ....[0]....
.L_22:
        /*0048*/ 	.word	0x00000040


	//----- nvinfo : EIATTR_VRC_CTA_INIT_COUNT
	.align		4
.L_23:
        /*004c*/ 	.byte	0x02, 0x4a
	.zero		1
	.zero		1


	//----- nvinfo : EIATTR_EXIT_INSTR_OFFSETS
	.align		4
        /*0050*/ 	.byte	0x04, 0x1c
        /*0052*/ 	.short	(.L_25 - .L_24)


	//   ....[0]....
.L_24:
        /*0054*/ 	.word	0x00000130


	//----- nvinfo : EIATTR_CBANK_PARAM_SIZE
	.align		4
.L_25:
        /*0058*/ 	.byte	0x03, 0x19
        /*005a*/ 	.short	0x0014


	//----- nvinfo : EIATTR_PARAM_CBANK
	.align		4
        /*005c*/ 	.byte	0x04, 0x0a
        /*005e*/ 	.short	(.L_27 - .L_26)
	.align		4
.L_26:
        /*0060*/ 	.word	index@(.nv.constant0._Z25intention_on_gpu_realtimePcxi)
        /*0064*/ 	.short	0x0380
        /*0066*/ 	.short	0x0014


	//----- nvinfo : EIATTR_SW_WAR
	.align		4
.L_27:
        /*0068*/ 	.byte	0x04, 0x36
        /*006a*/ 	.short	(.L_29 - .L_28)
.L_28:
        /*006c*/ 	.word	0x00000008
.L_29:


//--------------------- .nv.info._Z16intention_on_gpuPcxi --------------------------
	.section	.nv.info._Z16intention_on_gpuPcxi,"",@"SHT_CUDA_INFO"
	.sectionflags	@""
	.align	4


	//----- nvinfo : EIATTR_CUDA_API_VERSION
	.align		4
        /*0000*/ 	.byte	0x04, 0x37
        /*0002*/ 	.short	(.L_31 - .L_30)
.L_30:
        /*0004*/ 	.word	0x00000082


	//----- nvinfo : EIATTR_KPARAM_INFO
	.align		4
.L_31:
        /*0008*/ 	.byte	0x04, 0x17
        /*000a*/ 	.short	(.L_33 - .L_32)
.L_32:
        /*000c*/ 	.word	0x00000000
        /*0010*/ 	.short	0x0002
        /*0012*/ 	.short	0x0010
        /*0014*/ 	.byte	0x00, 0xf0, 0x11, 0x00


	//----- nvinfo : EIATTR_KPARAM_INFO
	.align		4
.L_33:
        /*0018*/ 	.byte	0x04, 0x17
        /*001a*/ 	.short	(.L_35 - .L_34)
.L_34:
        /*001c*/ 	.word	0x00000000
        /*0020*/ 	.short	0x0001
        /*0022*/ 	.short	0x0008
        /*0024*/ 	.byte	0x00, 0xf0, 0x21, 0x00


	//----- nvinfo : EIATTR_KPARAM_INFO
	.align		4
.L_35:
        /*0028*/ 	.byte	0x04, 0x17
        /*002a*/ 	.short	(.L_37 - .L_36)
.L_36:
        /*002c*/ 	.word	0x00000000
        /*0030*/ 	.short	0x0000
        /*0032*/ 	.short	0x0000
        /*0034*/ 	.byte	0x00, 0xf5, 0x21, 0x00


	//----- nvinfo : EIATTR_SPARSE_MMA_MASK
	.align		4
.L_37:
        /*0038*/ 	.byte	0x03, 0x50
        /*003a*/ 	.short	0x0000


	//----- nvinfo : EIATTR_MAXREG_COUNT
	.align		4
        /*003c*/ 	.byte	0x03, 0x1b
        /*003e*/ 	.short	0x00ff


	//----- nvinfo : EIATTR_MERCURY_ISA_VERSION
	.align		4
        /*0040*/ 	.byte	0x03, 0x5f
        /*0042*/ 	.short	0x0101


	//----- nvinfo : EIATTR_INT_WARP_WIDE_INSTR_OFFSETS
	.align		4
        /*0044*/ 	.byte	0x04, 0x31
        /*0046*/ 	.short	(.L_39 - .L_38)


	//   ....[0]....
.L_38:
        /*0048*/ 	.word	0x00000040


	//----- nvinfo : EIATTR_VRC_CTA_INIT_COUNT
	.align		4
.L_39:
        /*004c*/ 	.byte	0x02, 0x4a
	.zero		1
	.zero		1


	//----- nvinfo : EIATTR_EXIT_INSTR_OFFSETS
	.align		4
        /*0050*/ 	.byte	0x04, 0x1c
        /*0052*/ 	.short	(.L_41 - .L_40)


	//   ....[0]....
.L_40:
        /*0054*/ 	.word	0x00000110


	//----- nvinfo : EIATTR_CBANK_PARAM_SIZE
	.align		4
.L_41:
        /*0058*/ 	.byte	0x03, 0x19
        /*005a*/ 	.short	0x0014


	//----- nvinfo : EIATTR_PARAM_CBANK
	.align		4
        /*005c*/ 	.byte	0x04, 0x0a
        /*005e*/ 	.short	(.L_43 - .L_42)
	.align		4
.L_42:
        /*0060*/ 	.word	index@(.nv.constant0._Z16intention_on_gpuPcxi)
        /*0064*/ 	.short	0x0380
        /*0066*/ 	.short	0x0014


	//----- nvinfo : EIATTR_SW_WAR
	.align		4
.L_43:
        /*0068*/ 	.byte	0x04, 0x36
        /*006a*/ 	.short	(.L_45 - .L_44)
.L_44:
        /*006c*/ 	.word	0x00000008
.L_45:


//--------------------- .nv.callgraph             --------------------------
	.section	.nv.callgraph,"",@"SHT_CUDA_CALLGRAPH"
	.align	4
	.sectionentsize	8
	.align		4
        /*0000*/ 	.word	0x00000000
	.align		4
        /*0004*/ 	.word	0xffffffff
	.align		4
        /*0008*/ 	.word	0x00000000
	.align		4
        /*000c*/ 	.word	0xfffffffe
	.align		4
        /*0010*/ 	.word	0x00000000
	.align		4
        /*0014*/ 	.word	0xfffffffd
	.align		4
        /*0018*/ 	.word	0x00000000
	.align		4
        /*001c*/ 	.word	0xfffffffc


//--------------------- .nv.constant4             --------------------------
	.section	.nv.constant4,"a",@progbits
	.align	8
	.align		8
.nv.constant4:
        /*0000*/ 	.dword	iterations
	.align		8
        /*0008*/ 	.dword	frequency_count


//--------------------- .text._Z25intention_on_gpu_realtimePcxi --------------------------
	.section	.text._Z25intention_on_gpu_realtimePcxi,"ax",@progbits
	.align	128
        .global         _Z25intention_on_gpu_realtimePcxi
        .type           _Z25intention_on_gpu_realtimePcxi,@function
        .size           _Z25intention_on_gpu_realtimePcxi,(.L_x_2 - _Z25intention_on_gpu_realtimePcxi)
        .other          _Z25intention_on_gpu_realtimePcxi,@"STO_CUDA_ENTRY STV_DEFAULT"
_Z25intention_on_gpu_realtimePcxi:
.text._Z25intention_on_gpu_realtimePcxi:
[----:B------:R-:W-:Y:S01]  /*0000*/  LDC R1, c[0x0][0x37c] ;  /* 0x0000df00ff017b82 */ /* 0x000fe20000000800 */
[----:B------:R-:W0:Y:S01]  /*0010*/  S2R R0, SR_LANEID ;  /* 0x0000000000007919 */ /* 0x000e220000000000 */
[----:B------:R-:W1:Y:S06]  /*0020*/  LDCU UR5, c[0x0][0x390] ;  /* 0x00007200ff0577ac */ /* 0x000e6c0008000800 */
[----:B------:R-:W2:Y:S01]  /*0030*/  LDC.64 R2, c[0x4][RZ] ;  /* 0x01000000ff027b82 */ /* 0x000ea20000000a00 */
[----:B------:R-:W-:Y:S01]  /*0040*/  VOTEU.ANY UR4, UPT, PT ;  /* 0x0000000000047886 */ /* 0x000fe200038e0100 */
[----:B------:R-:W2:Y:S06]  /*0050*/  LDCU.64 UR10, c[0x0][0x358] ;  /* 0x00006b00ff0a77ac */ /* 0x000eac0008000a00 */
[----:B------:R-:W3:Y:S01]  /*0060*/  LDC.64 R4, c[0x4][0x8] ;  /* 0x01000200ff047b82 */ /* 0x000ee20000000a00 */
[----:B------:R-:W-:-:S02]  /*0070*/  UPOPC UR6, UR4 ;  /* 0x00000004000672bf */ /* 0x000fc40008000000 */
[----:B------:R-:W-:Y:S02]  /*0080*/  UFLO.U32 UR7, UR4 ;  /* 0x00000004000772bd */ /* 0x000fe400080e0000 */
[----:B-1----:R-:W-:Y:S02]  /*0090*/  USHF.R.S32.HI UR8, URZ, 0x1f, UR5 ;  /* 0x0000001fff087899 */ /* 0x002fe40008011405 */
[----:B------:R-:W-:Y:S02]  /*00a0*/  UIMAD.WIDE.U32 UR4, UR6, UR5, URZ ;  /* 0x00000005060472a5 */ /* 0x000fe4000f8e00ff */
[----:B------:R-:W-:-:S04]  /*00b0*/  UIMAD UR6, UR8, UR6, URZ ;  /* 0x00000006080672a4 */ /* 0x000fc8000f8e02ff */
[----:B------:R-:W-:Y:S02]  /*00c0*/  UIADD3 UR6, UPT, UPT, UR5, UR6, URZ ;  /* 0x0000000605067290 */ /* 0x000fe4000fffe0ff */
[----:B------:R-:W-:Y:S01]  /*00d0*/  MOV R7, UR5 ;  /* 0x0000000500077c02 */ /* 0x000fe20008000f00 */
[----:B------:R-:W-:Y:S01]  /*00e0*/  IMAD.U32 R6, RZ, RZ, UR4 ;  /* 0x00000004ff067e24 */ /* 0x000fe2000f8e00ff */
[----:B0-----:R-:W-:Y:S02]  /*00f0*/  ISETP.EQ.U32.AND P0, PT, R0, UR7, PT ;  /* 0x0000000700007c0c */ /* 0x001fe4000bf02070 */
[----:B------:R-:W-:-:S11]  /*0100*/  IMAD.U32 R7, RZ, RZ, UR6 ;  /* 0x00000006ff077e24 */ /* 0x000fd6000f8e00ff */
[----:B--2---:R-:W-:Y:S04]  /*0110*/  @P0 REDG.E.ADD.64.STRONG.GPU desc[UR10][R2.64], R6 ;  /* 0x000000060200098e */ /* 0x004fe8000c12e50a */
[----:B---3--:R-:W-:Y:S01]  /*0120*/  @P0 REDG.E.ADD.64.STRONG.GPU desc[UR10][R4.64], R6 ;  /* 0x000000060400098e */ /* 0x008fe2000c12e50a */
[----:B------:R-:W-:Y:S05]  /*0130*/  EXIT ;  /* 0x000000000000794d */ /* 0x000fea0003800000 */
.L_x_0:
[----:B------:R-:W-:-:S00]  /*0140*/  BRA `(.L_x_0) ;  /* 0xfffffffc00fc7947 */ /* 0x000fc0000383ffff */
[----:B------:R-:W-:-:S00]  /*0150*/  NOP ;  /* 0x0000000000007918 */ /* 0x000fc00000000000 */
        /* <DEDUP_REMOVED lines=10> */
.L_x_2:


//--------------------- .text._Z16intention_on_gpuPcxi --------------------------
	.section	.text._Z16intention_on_gpuPcxi,"ax",@progbits
	.align	128
        .global         _Z16intention_on_gpuPcxi
        .type           _Z16intention_on_gpuPcxi,@function
        .size           _Z16intention_on_gpuPcxi,(.L_x_3 - _Z16intention_on_gpuPcxi)
        .other          _Z16intention_on_gpuPcxi,@"STO_CUDA_ENTRY STV_DEFAULT"
_Z16intention_on_gpuPcxi:
.text._Z16intention_on_gpuPcxi:
[----:B------:R-:W-:Y:S01]  /*0000*/  LDC R1, c[0x0][0x37c] ;  /* 0x0000df00ff017b82 */ /* 0x000fe20000000800 */
[----:B------:R-:W0:Y:S01]  /*0010*/  S2R R0, SR_LANEID ;  /* 0x0000000000007919 */ /* 0x000e220000000000 */
[----:B------:R-:W1:Y:S06]  /*0020*/  LDCU UR5, c[0x0][0x390] ;  /* 0x00007200ff0577ac */ /* 0x000e6c0008000800 */
[----:B------:R-:W2:Y:S01]  /*0030*/  LDC.64 R2, c[0x4][RZ] ;  /* 0x01000000ff027b82 */ /* 0x000ea20000000a00 */
[----:B------:R-:W-:Y:S01]  /*0040*/  VOTEU.ANY UR4, UPT, PT ;  /* 0x0000000000047886 */ /* 0x000fe200038e0100 */
[----:B------:R-:W2:Y:S01]  /*0050*/  LDCU.64 UR10, c[0x0][0x358] ;  /* 0x00006b00ff0a77ac */ /* 0x000ea20008000a00 */
        /* <DEDUP_REMOVED lines=10> */
[----:B--2---:R-:W-:Y:S01]  /*0100*/  @P0 REDG.E.ADD.64.STRONG.GPU desc[UR10][R2.64], R4 ;  /* 0x000000040200098e */ /* 0x004fe2000c12e50a */
[----:B------:R-:W-:Y:S05]  /*0110*/  EXIT ;  /* 0x000000000000794d */ /* 0x000fea0003800000 */
.L_x_1:
        /* <DEDUP_REMOVED lines=14> */
.L_x_3:


//--------------------- .nv.shared.reserved.0     --------------------------
	.section	.nv.shared.reserved.0,"aw",@nobits
	.weak		__nv_reservedSMEM_offset_0_alias
	.size		__nv_reservedSMEM_offset_0_alias, 0, 64
	.other		__nv_reservedSMEM_offset_0_alias,@"STO_CUDA_RESERVED_SHARED STV_DEFAULT"
__nv_reservedSMEM_offset_0_alias:
	.zero		0
	.zero		64


//--------------------- .nv.global                --------------------------
	.section	.nv.global,"aw",@nobits
	.align	8
.nv.global:
	.type		iterations,@object
	.size		iterations,(frequency_count - iterations)
	.other		iterations,@"STV_DEFAULT STO_CUDA_MANAGED"
iterations:
	.zero		8
	.type		frequency_count,@object
	.size		frequency_count,(.L_1 - frequency_count)
	.other		frequency_count,@"STV_DEFAULT STO_CUDA_MANAGED"
frequency_count:
	.zero		8
.L_1:


//--------------------- .nv.constant0._Z25intention_on_gpu_realtimePcxi --------------------------
	.section	.nv.constant0._Z25intention_on_gpu_realtimePcxi,"a",@progbits
	.sectionflags	@""
	.align	4
.nv.constant0._Z25intention_on_gpu_realtimePcxi:
	.zero		916


//--------------------- .nv.constant0._Z16intention_on_gpuPcxi --------------------------
	.section	.nv.constant0._Z16intention_on_gpuPcxi,"a",@progbits
	.sectionflags	@""
	.align	4
.nv.constant0._Z16intention_on_gpuPcxi:
	.zero		916


//--------------------- SYMBOLS --------------------------

	.type		.nv.reservedSmem.offset0,@object
	.size		.nv.reservedSmem.offset0,0x4
